//
// Generated by NVIDIA NVVM Compiler
//
// Compiler Build ID: CL-36424714
// Cuda compilation tools, release 13.0, V13.0.88
// Based on NVVM 20.0.0
//

.version 9.0
.target sm_100
.address_size 64

	// .globl	_Z5sobelPjPiiii

.visible .entry _Z5sobelPjPiiii(
	.param .u64 .ptr .align 1 _Z5sobelPjPiiii_param_0,
	.param .u64 .ptr .align 1 _Z5sobelPjPiiii_param_1,
	.param .u32 _Z5sobelPjPiiii_param_2,
	.param .u32 _Z5sobelPjPiiii_param_3,
	.param .u32 _Z5sobelPjPiiii_param_4
)
{
	.reg .pred 	%p<9>;
	.reg .b32 	%r<50>;
	.reg .b64 	%rd<24>;

	ld.param.u64 	%rd1, [_Z5sobelPjPiiii_param_0];
	ld.param.u64 	%rd2, [_Z5sobelPjPiiii_param_1];
	ld.param.u32 	%r6, [_Z5sobelPjPiiii_param_2];
	ld.param.u32 	%r8, [_Z5sobelPjPiiii_param_3];
	ld.param.u32 	%r5, [_Z5sobelPjPiiii_param_4];
	mov.u32 	%r9, %tid.x;
	mov.u32 	%r10, %ctaid.x;
	mov.u32 	%r11, %ntid.x;
	mad.lo.s32 	%r12, %r10, %r11, %r9;
	mov.u32 	%r13, %tid.y;
	mov.u32 	%r14, %ctaid.y;
	mov.u32 	%r15, %ntid.y;
	mad.lo.s32 	%r16, %r14, %r15, %r13;
	setp.lt.s32 	%p1, %r12, 1;
	add.s32 	%r17, %r8, -1;
	setp.ge.s32 	%p2, %r12, %r17;
	or.pred  	%p3, %p1, %p2;
	setp.eq.s32 	%p4, %r16, 0;
	or.pred  	%p5, %p4, %p3;
	add.s32 	%r18, %r6, -1;
	setp.ge.s32 	%p6, %r16, %r18;
	or.pred  	%p7, %p5, %p6;
	@%p7 bra 	$L__BB0_3;
	cvta.to.global.u64 	%rd3, %rd1;
	add.s32 	%r19, %r16, -1;
	mul.lo.s32 	%r20, %r8, %r19;
	cvt.s64.s32 	%rd4, %r20;
	cvt.u64.u32 	%rd5, %r12;
	add.s64 	%rd6, %rd4, %rd5;
	shl.b64 	%rd7, %rd6, 2;
	add.s64 	%rd8, %rd3, %rd7;
	ld.global.u32 	%r21, [%rd8+4];
	ld.global.u32 	%r22, [%rd8+-4];
	mul.lo.s32 	%r23, %r8, %r16;
	cvt.s64.s32 	%rd9, %r23;
	add.s64 	%rd10, %rd9, %rd5;
	shl.b64 	%rd11, %rd10, 2;
	add.s64 	%rd12, %rd3, %rd11;
	ld.global.u32 	%r24, [%rd12+4];
	shl.b32 	%r25, %r24, 1;
	ld.global.u32 	%r26, [%rd12+-4];
	add.s32 	%r27, %r23, %r8;
	cvt.s64.s32 	%rd13, %r27;
	add.s64 	%rd14, %rd13, %rd5;
	shl.b64 	%rd15, %rd14, 2;
	add.s64 	%rd16, %rd3, %rd15;
	ld.global.u32 	%r28, [%rd16+4];
	ld.global.u32 	%r29, [%rd16+-4];
	sub.s32 	%r30, %r21, %r22;
	add.s32 	%r31, %r30, %r25;
	add.s32 	%r32, %r31, %r28;
	shl.b32 	%r33, %r26, 1;
	add.s32 	%r34, %r33, %r29;
	sub.s32 	%r35, %r32, %r34;
	add.s32 	%r36, %r27, %r12;
	mul.wide.s32 	%rd17, %r36, 4;
	add.s64 	%rd18, %rd3, %rd17;
	ld.global.u32 	%r37, [%rd18];
	shl.b32 	%r38, %r37, 1;
	add.s32 	%r39, %r20, %r12;
	mul.wide.s32 	%rd19, %r39, 4;
	add.s64 	%rd20, %rd3, %rd19;
	ld.global.u32 	%r40, [%rd20];
	sub.s32 	%r41, %r28, %r21;
	add.s32 	%r42, %r41, %r38;
	add.s32 	%r43, %r42, %r29;
	shl.b32 	%r44, %r40, 1;
	add.s32 	%r45, %r44, %r22;
	sub.s32 	%r46, %r43, %r45;
	mul.lo.s32 	%r47, %r35, %r35;
	mad.lo.s32 	%r48, %r46, %r46, %r47;
	add.s32 	%r3, %r39, %r8;
	setp.le.s32 	%p8, %r48, %r5;
	@%p8 bra 	$L__BB0_3;
	cvta.to.global.u64 	%rd21, %rd2;
	mul.wide.s32 	%rd22, %r3, 4;
	add.s64 	%rd23, %rd21, %rd22;
	mov.b32 	%r49, 255;
	st.global.u32 	[%rd23], %r49;
$L__BB0_3:
	ret;

}


// ===== COMPILED SASS (sm_100) =====

	.target	sm_100

	.elftype	@"ET_EXEC"


//--------------------- .note.nv.tkinfo           --------------------------
	.section	.note.nv.tkinfo,"",@"SHT_NOTE"
	.sectionflags	@"SHF_NOTE_NV_TKINFO"
	.tkinfo
        /*0018*/ 	.word	0x00000002
        /*0030*/ 	.string	""
        /*0030*/ 	.string	"ptxas"
        /*0030*/ 	.string	"Cuda compilation tools, release 13.0, V13.0.88"
        /*0030*/ 	.string	"Build cuda_13.0.r13.0/compiler.36424714_0"
        /*0030*/ 	.string	"-arch sm_100 -m 64 "



//--------------------- .note.nv.cuinfo           --------------------------
	.section	.note.nv.cuinfo,"",@"SHT_NOTE"
	.sectionflags	@"SHF_NOTE_NV_CUINFO"
        /*0018*/ 	.short	0x0002
        /*001a*/ 	.short	0x0064
        /*001c*/ 	.short	0x0082
	.zero		2


//--------------------- .nv.info                  --------------------------
	.section	.nv.info,"",@"SHT_CUDA_INFO"
	.align	4


	//----- nvinfo : EIATTR_REGCOUNT
	.align		4
        /*0000*/ 	.byte	0x04, 0x2f
        /*0002*/ 	.short	(.L_1 - .L_0)
	.align		4
.L_0:
        /*0004*/ 	.word	index@(_Z5sobelPjPiiii)
        /*0008*/ 	.word	0x00000018


	//----- nvinfo : EIATTR_FRAME_SIZE
	.align		4
.L_1:
        /*000c*/ 	.byte	0x04, 0x11
        /*000e*/ 	.short	(.L_3 - .L_2)
	.align		4
.L_2:
        /*0010*/ 	.word	index@(_Z5sobelPjPiiii)
        /*0014*/ 	.word	0x00000000


	//----- nvinfo : EIATTR_MIN_STACK_SIZE
	.align		4
.L_3:
        /*0018*/ 	.byte	0x04, 0x12
        /*001a*/ 	.short	(.L_5 - .L_4)
	.align		4
.L_4:
        /*001c*/ 	.word	index@(_Z5sobelPjPiiii)
        /*0020*/ 	.word	0x00000000
.L_5:


//--------------------- .nv.compat                --------------------------
	.section	.nv.compat,"",@"SHT_CUDA_COMPAT_INFO"
	.align	4
        /*0000*/ 	.byte	0x02, 0x09, 0x00, 0x00, 0x02, 0x02, 0x01, 0x00, 0x02, 0x05, 0x05, 0x00, 0x03, 0x07, 0x01, 0x01
        /*0010*/ 	.byte	0x02, 0x03, 0x00, 0x00, 0x02, 0x06, 0x01, 0x00, 0x04, 0x0b, 0x08, 0x00, 0x09, 0x00, 0x00, 0x00
        /*0020*/ 	.byte	0x00, 0x00, 0x00, 0x00


//--------------------- .nv.info._Z5sobelPjPiiii  --------------------------
	.section	.nv.info._Z5sobelPjPiiii,"",@"SHT_CUDA_INFO"
	.sectionflags	@""
	.align	4


	//----- nvinfo : EIATTR_CUDA_API_VERSION
	.align		4
        /*0000*/ 	.byte	0x04, 0x37
        /*0002*/ 	.short	(.L_7 - .L_6)
.L_6:
        /*0004*/ 	.word	0x00000082


	//----- nvinfo : EIATTR_KPARAM_INFO
	.align		4
.L_7:
        /*0008*/ 	.byte	0x04, 0x17
        /*000a*/ 	.short	(.L_9 - .L_8)
.L_8:
        /*000c*/ 	.word	0x00000000
        /*0010*/ 	.short	0x0004
        /*0012*/ 	.short	0x0018
        /*0014*/ 	.byte	0x00, 0xf0, 0x11, 0x00


	//----- nvinfo : EIATTR_KPARAM_INFO
	.align		4
.L_9:
        /*0018*/ 	.byte	0x04, 0x17
        /*001a*/ 	.short	(.L_11 - .L_10)
.L_10:
        /*001c*/ 	.word	0x00000000
        /*0020*/ 	.short	0x0003
        /*0022*/ 	.short	0x0014
        /*0024*/ 	.byte	0x00, 0xf0, 0x11, 0x00


	//----- nvinfo : EIATTR_KPARAM_INFO
	.align		4
.L_11:
        /*0028*/ 	.byte	0x04, 0x17
        /*002a*/ 	.short	(.L_13 - .L_12)
.L_12:
        /*002c*/ 	.word	0x00000000
        /*0030*/ 	.short	0x0002
        /*0032*/ 	.short	0x0010
        /*0034*/ 	.byte	0x00, 0xf0, 0x11, 0x00


	//----- nvinfo : EIATTR_KPARAM_INFO
	.align		4
.L_13:
        /*0038*/ 	.byte	0x04, 0x17
        /*003a*/ 	.short	(.L_15 - .L_14)
.L_14:
        /*003c*/ 	.word	0x00000000
        /*0040*/ 	.short	0x0001
        /*0042*/ 	.short	0x0008
        /*0044*/ 	.byte	0x00, 0xf5, 0x21, 0x00


	//----- nvinfo : EIATTR_KPARAM_INFO
	.align		4
.L_15:
        /*0048*/ 	.byte	0x04, 0x17
        /*004a*/ 	.short	(.L_17 - .L_16)
.L_16:
        /*004c*/ 	.word	0x00000000
        /*0050*/ 	.short	0x0000
        /*0052*/ 	.short	0x0000
        /*0054*/ 	.byte	0x00, 0xf5, 0x21, 0x00


	//----- nvinfo : EIATTR_SPARSE_MMA_MASK
	.align		4
.L_17:
        /*0058*/ 	.byte	0x03, 0x50
        /*005a*/ 	.short	0x0000


	//----- nvinfo : EIATTR_MAXREG_COUNT
	.align		4
        /*005c*/ 	.byte	0x03, 0x1b
        /*005e*/ 	.short	0x00ff


	//----- nvinfo : EIATTR_MERCURY_ISA_VERSION
	.align		4
        /*0060*/ 	.byte	0x03, 0x5f
        /*0062*/ 	.short	0x0101


	//----- nvinfo : EIATTR_VRC_CTA_INIT_COUNT
	.align		4
        /*0064*/ 	.byte	0x02, 0x4a
	.zero		1
	.zero		1


	//----- nvinfo : EIATTR_EXIT_INSTR_OFFSETS
	.align		4
        /*0068*/ 	.byte	0x04, 0x1c
        /*006a*/ 	.short	(.L_19 - .L_18)


	//   ....[0]....
.L_18:
        /*006c*/ 	.word	0x00000100


	//   ....[1]....
        /*0070*/ 	.word	0x000003d0


	//   ....[2]....
        /*0074*/ 	.word	0x00000420


	//----- nvinfo : EIATTR_CBANK_PARAM_SIZE
	.align		4
.L_19:
        /*0078*/ 	.byte	0x03, 0x19
        /*007a*/ 	.short	0x001c


	//----- nvinfo : EIATTR_PARAM_CBANK
	.align		4
        /*007c*/ 	.byte	0x04, 0x0a
        /*007e*/ 	.short	(.L_21 - .L_20)
	.align		4
.L_20:
        /*0080*/ 	.word	index@(.nv.constant0._Z5sobelPjPiiii)
        /*0084*/ 	.short	0x0380
        /*0086*/ 	.short	0x001c


	//----- nvinfo : EIATTR_SW_WAR
	.align		4
.L_21:
        /*0088*/ 	.byte	0x04, 0x36
        /*008a*/ 	.short	(.L_23 - .L_22)
.L_22:
        /*008c*/ 	.word	0x00000008
.L_23:


//--------------------- .nv.callgraph             --------------------------
	.section	.nv.callgraph,"",@"SHT_CUDA_CALLGRAPH"
	.align	4
	.sectionentsize	8
	.align		4
        /*0000*/ 	.word	0x00000000
	.align		4
        /*0004*/ 	.word	0xffffffff
	.align		4
        /*0008*/ 	.word	0x00000000
	.align		4
        /*000c*/ 	.word	0xfffffffe
	.align		4
        /*0010*/ 	.word	0x00000000
	.align		4
        /*0014*/ 	.word	0xfffffffd
	.align		4
        /*0018*/ 	.word	0x00000000
	.align		4
        /*001c*/ 	.word	0xfffffffc


//--------------------- .text._Z5sobelPjPiiii     --------------------------
	.section	.text._Z5sobelPjPiiii,"ax",@progbits
	.align	128
        .global         _Z5sobelPjPiiii
        .type           _Z5sobelPjPiiii,@function
        .size           _Z5sobelPjPiiii,(.L_x_1 - _Z5sobelPjPiiii)
        .other          _Z5sobelPjPiiii,@"STO_CUDA_ENTRY STV_DEFAULT"
_Z5sobelPjPiiii:
.text._Z5sobelPjPiiii:
[----:B------:R-:W-:Y:S01]  /*0000*/  LDC R1, c[0x0][0x37c] ;  /* 0x0000df00ff017b82 */ /* 0x000fe20000000800 */
[----:B------:R-:W0:Y:S07]  /*0010*/  S2R R5, SR_TID.X ;  /* 0x0000000000057919 */ /* 0x000e2e0000002100 */
[----:B------:R-:W0:Y:S01]  /*0020*/  S2UR UR7, SR_CTAID.X ;  /* 0x00000000000779c3 */ /* 0x000e220000002500 */
[----:B------:R-:W1:Y:S01]  /*0030*/  LDCU.64 UR4, c[0x0][0x390] ;  /* 0x00007200ff0477ac */ /* 0x000e620008000a00 */
[----:B------:R-:W2:Y:S06]  /*0040*/  S2R R2, SR_TID.Y ;  /* 0x0000000000027919 */ /* 0x000eac0000002200 */
[----:B------:R-:W0:Y:S08]  /*0050*/  LDC R0, c[0x0][0x360] ;  /* 0x0000d800ff007b82 */ /* 0x000e300000000800 */
[----:B------:R-:W2:Y:S01]  /*0060*/  S2UR UR8, SR_CTAID.Y ;  /* 0x00000000000879c3 */ /* 0x000ea20000002600 */
[----:B-1----:R-:W-:-:S02]  /*0070*/  UIADD3 UR6, UPT, UPT, UR5, -0x1, URZ ;  /* 0xffffffff05067890 */ /* 0x002fc4000fffe0ff */
[----:B------:R-:W-:-:S05]  /*0080*/  UIADD3 UR4, UPT, UPT, UR4, -0x1, URZ ;  /* 0xffffffff04047890 */ /* 0x000fca000fffe0ff */
[----:B------:R-:W2:Y:S01]  /*0090*/  LDC R3, c[0x0][0x364] ;  /* 0x0000d900ff037b82 */ /* 0x000ea20000000800 */
[----:B0-----:R-:W-:-:S05]  /*00a0*/  IMAD R5, R0, UR7, R5 ;  /* 0x0000000700057c24 */ /* 0x001fca000f8e0205 */
[----:B------:R-:W-:-:S04]  /*00b0*/  ISETP.GE.AND P0, PT, R5, UR6, PT ;  /* 0x0000000605007c0c */ /* 0x000fc8000bf06270 */
[----:B------:R-:W-:Y:S01]  /*00c0*/  ISETP.LT.OR P0, PT, R5, 0x1, P0 ;  /* 0x000000010500780c */ /* 0x000fe20000701670 */
[----:B--2---:R-:W-:-:S05]  /*00d0*/  IMAD R0, R3, UR8, R2 ;  /* 0x0000000803007c24 */ /* 0x004fca000f8e0202 */
[----:B------:R-:W-:-:S04]  /*00e0*/  ISETP.EQ.OR P0, PT, R0, RZ, P0 ;  /* 0x000000ff0000720c */ /* 0x000fc80000702670 */
[----:B------:R-:W-:-:S13]  /*00f0*/  ISETP.GE.OR P0, PT, R0, UR4, P0 ;  /* 0x0000000400007c0c */ /* 0x000fda0008706670 */
[----:B------:R-:W-:Y:S05]  /*0100*/  @P0 EXIT ;  /* 0x000000000000094d */ /* 0x000fea0003800000 */
[C---:B------:R-:W-:Y:S01]  /*0110*/  VIADD R2, R0.reuse, 0xffffffff ;  /* 0xffffffff00027836 */ /* 0x040fe20000000000 */
[----:B------:R-:W0:Y:S01]  /*0120*/  LDCU.64 UR8, c[0x0][0x380] ;  /* 0x00007000ff0877ac */ /* 0x000e220008000a00 */
[----:B------:R-:W-:Y:S02]  /*0130*/  IMAD R0, R0, UR5, RZ ;  /* 0x0000000500007c24 */ /* 0x000fe4000f8e02ff */
[----:B------:R-:W-:Y:S01]  /*0140*/  IMAD R4, R2, UR5, RZ ;  /* 0x0000000502047c24 */ /* 0x000fe2000f8e02ff */
[----:B------:R-:W1:Y:S01]  /*0150*/  LDCU.64 UR6, c[0x0][0x358] ;  /* 0x00006b00ff0677ac */ /* 0x000e620008000a00 */
[----:B------:R-:W2:Y:S01]  /*0160*/  LDC.64 R2, c[0x0][0x380] ;  /* 0x0000e000ff027b82 */ /* 0x000ea20000000a00 */
[C---:B------:R-:W-:Y:S01]  /*0170*/  VIADD R12, R0.reuse, UR5 ;  /* 0x00000005000c7c36 */ /* 0x040fe20008000000 */
[C---:B------:R-:W-:Y:S01]  /*0180*/  IADD3 R9, P2, PT, R5.reuse, R0, RZ ;  /* 0x0000000005097210 */ /* 0x040fe20007f5e0ff */
[----:B------:R-:W3:Y:S01]  /*0190*/  LDCU UR4, c[0x0][0x398] ;  /* 0x00007300ff0477ac */ /* 0x000ee20008000800 */
[C---:B------:R-:W-:Y:S01]  /*01a0*/  IADD3 R6, P0, PT, R5.reuse, R4, RZ ;  /* 0x0000000405067210 */ /* 0x040fe20007f1e0ff */
[----:B------:R-:W-:Y:S01]  /*01b0*/  IMAD.IADD R13, R5, 0x1, R12 ;  /* 0x00000001050d7824 */ /* 0x000fe200078e020c */
[----:B------:R-:W-:-:S02]  /*01c0*/  LEA.HI.X.SX32 R14, R0, RZ, 0x1, P2 ;  /* 0x000000ff000e7211 */ /* 0x000fc400010f0eff */
[----:B------:R-:W-:Y:S02]  /*01d0*/  LEA.HI.X.SX32 R11, R4, RZ, 0x1, P0 ;  /* 0x000000ff040b7211 */ /* 0x000fe400000f0eff */
[C---:B------:R-:W-:Y:S01]  /*01e0*/  IADD3 R7, P0, PT, R5.reuse, R12, RZ ;  /* 0x0000000c05077210 */ /* 0x040fe20007f1e0ff */
[----:B------:R-:W-:Y:S01]  /*01f0*/  IMAD.IADD R5, R5, 0x1, R4 ;  /* 0x0000000105057824 */ /* 0x000fe200078e0204 */
[----:B0-----:R-:W-:Y:S02]  /*0200*/  LEA R10, P1, R6, UR8, 0x2 ;  /* 0x00000008060a7c11 */ /* 0x001fe4000f8210ff */
[----:B------:R-:W-:Y:S02]  /*0210*/  LEA.HI.X.SX32 R0, R12, RZ, 0x1, P0 ;  /* 0x000000ff0c007211 */ /* 0x000fe400000f0eff */
[----:B------:R-:W-:Y:S02]  /*0220*/  LEA.HI.X R11, R6, UR9, R11, 0x2, P1 ;  /* 0x00000009060b7c11 */ /* 0x000fe400088f140b */
[----:B------:R-:W-:-:S02]  /*0230*/  LEA R8, P1, R9, UR8, 0x2 ;  /* 0x0000000809087c11 */ /* 0x000fc4000f8210ff */
[----:B------:R-:W-:Y:S01]  /*0240*/  LEA R6, P0, R7, UR8, 0x2 ;  /* 0x0000000807067c11 */ /* 0x000fe2000f8010ff */
[----:B-1----:R-:W4:Y:S01]  /*0250*/  LDG.E R15, desc[UR6][R10.64+-0x4] ;  /* 0xfffffc060a0f7981 */ /* 0x002f22000c1e1900 */
[----:B------:R-:W-:Y:S02]  /*0260*/  LEA.HI.X R9, R9, UR9, R14, 0x2, P1 ;  /* 0x0000000909097c11 */ /* 0x000fe400088f140e */
[----:B------:R-:W-:Y:S01]  /*0270*/  LEA.HI.X R7, R7, UR9, R0, 0x2, P0 ;  /* 0x0000000907077c11 */ /* 0x000fe200080f1400 */
[--C-:B--2---:R-:W-:Y:S01]  /*0280*/  IMAD.WIDE R12, R13, 0x4, R2.reuse ;  /* 0x000000040d0c7825 */ /* 0x104fe200078e0202 */
[----:B------:R-:W4:Y:S03]  /*0290*/  LDG.E R0, desc[UR6][R10.64+0x4] ;  /* 0x000004060a007981 */ /* 0x000f26000c1e1900 */
[C---:B------:R-:W-:Y:S01]  /*02a0*/  IMAD.WIDE R2, R5.reuse, 0x4, R2 ;  /* 0x0000000405027825 */ /* 0x040fe200078e0202 */
[----:B------:R-:W2:Y:S04]  /*02b0*/  LDG.E R4, desc[UR6][R8.64+0x4] ;  /* 0x0000040608047981 */ /* 0x000ea8000c1e1900 */
[----:B------:R-:W5:Y:S04]  /*02c0*/  LDG.E R17, desc[UR6][R6.64+0x4] ;  /* 0x0000040606117981 */ /* 0x000f68000c1e1900 */
[----:B------:R-:W3:Y:S04]  /*02d0*/  LDG.E R14, desc[UR6][R8.64+-0x4] ;  /* 0xfffffc06080e7981 */ /* 0x000ee8000c1e1900 */
[----:B------:R-:W3:Y:S04]  /*02e0*/  LDG.E R19, desc[UR6][R6.64+-0x4] ;  /* 0xfffffc0606137981 */ /* 0x000ee8000c1e1900 */
[----:B------:R-:W3:Y:S04]  /*02f0*/  LDG.E R12, desc[UR6][R12.64] ;  /* 0x000000060c0c7981 */ /* 0x000ee8000c1e1900 */
[----:B------:R-:W3:Y:S01]  /*0300*/  LDG.E R2, desc[UR6][R2.64] ;  /* 0x0000000602027981 */ /* 0x000ee2000c1e1900 */
[----:B------:R-:W-:Y:S01]  /*0310*/  IADD3 R5, PT, PT, R5, UR5, RZ ;  /* 0x0000000505057c10 */ /* 0x000fe2000fffe0ff */
[----:B----4-:R-:W-:-:S04]  /*0320*/  IMAD.IADD R21, R0, 0x1, -R15 ;  /* 0x0000000100157824 */ /* 0x010fc800078e0a0f */
[----:B--2---:R-:W-:Y:S02]  /*0330*/  IMAD R4, R4, 0x2, R21 ;  /* 0x0000000204047824 */ /* 0x004fe400078e0215 */
[----:B-----5:R-:W-:Y:S01]  /*0340*/  IMAD.IADD R11, R17, 0x1, -R0 ;  /* 0x00000001110b7824 */ /* 0x020fe200078e0a00 */
[----:B---3--:R-:W-:-:S03]  /*0350*/  LEA R14, R14, R19, 0x1 ;  /* 0x000000130e0e7211 */ /* 0x008fc600078e08ff */
[----:B------:R-:W-:Y:S01]  /*0360*/  IMAD R0, R12, 0x2, R11 ;  /* 0x000000020c007824 */ /* 0x000fe200078e020b */
[----:B------:R-:W-:Y:S01]  /*0370*/  IADD3 R4, PT, PT, -R14, R4, R17 ;  /* 0x000000040e047210 */ /* 0x000fe20007ffe111 */
[----:B------:R-:W-:-:S04]  /*0380*/  IMAD R15, R2, 0x2, R15 ;  /* 0x00000002020f7824 */ /* 0x000fc800078e020f */
[----:B------:R-:W-:Y:S01]  /*0390*/  IMAD R7, R4, R4, RZ ;  /* 0x0000000404077224 */ /* 0x000fe200078e02ff */
[----:B------:R-:W-:-:S05]  /*03a0*/  IADD3 R0, PT, PT, -R15, R0, R19 ;  /* 0x000000000f007210 */ /* 0x000fca0007ffe113 */
[----:B------:R-:W-:-:S05]  /*03b0*/  IMAD R7, R0, R0, R7 ;  /* 0x0000000000077224 */ /* 0x000fca00078e0207 */
[----:B------:R-:W-:-:S13]  /*03c0*/  ISETP.GT.AND P0, PT, R7, UR4, PT ;  /* 0x0000000407007c0c */ /* 0x000fda000bf04270 */
[----:B------:R-:W-:Y:S05]  /*03d0*/  @!P0 EXIT ;  /* 0x000000000000894d */ /* 0x000fea0003800000 */
[----:B------:R-:W0:Y:S01]  /*03e0*/  LDC.64 R2, c[0x0][0x388] ;  /* 0x0000e200ff027b82 */ /* 0x000e220000000a00 */
[----:B------:R-:W-:Y:S02]  /*03f0*/  IMAD.MOV.U32 R7, RZ, RZ, 0xff ;  /* 0x000000ffff077424 */ /* 0x000fe400078e00ff */
[----:B0-----:R-:W-:-:S05]  /*0400*/  IMAD.WIDE R2, R5, 0x4, R2 ;  /* 0x0000000405027825 */ /* 0x001fca00078e0202 */
[----:B------:R-:W-:Y:S01]  /*0410*/  STG.E desc[UR6][R2.64], R7 ;  /* 0x0000000702007986 */ /* 0x000fe2000c101906 */
[----:B------:R-:W-:Y:S05]  /*0420*/  EXIT ;  /* 0x000000000000794d */ /* 0x000fea0003800000 */
.L_x_0:
[----:B------:R-:W-:-:S00]  /*0430*/  BRA `(.L_x_0) ;  /* 0xfffffffc00fc7947 */ /* 0x000fc0000383ffff */
[----:B------:R-:W-:-:S00]  /*0440*/  NOP ;  /* 0x0000000000007918 */ /* 0x000fc00000000000 */
        /* <DEDUP_REMOVED lines=11> */
.L_x_1:


//--------------------- .nv.shared.reserved.0     --------------------------
	.section	.nv.shared.reserved.0,"aw",@nobits
	.weak		__nv_reservedSMEM_offset_0_alias
	.size		__nv_reservedSMEM_offset_0_alias, 0, 64
	.other		__nv_reservedSMEM_offset_0_alias,@"STO_CUDA_RESERVED_SHARED STV_DEFAULT"
__nv_reservedSMEM_offset_0_alias:
	.zero		0
	.zero		64


//--------------------- .nv.constant0._Z5sobelPjPiiii --------------------------
	.section	.nv.constant0._Z5sobelPjPiiii,"a",@progbits
	.sectionflags	@""
	.align	4
.nv.constant0._Z5sobelPjPiiii:
	.zero		924


//--------------------- SYMBOLS --------------------------

	.type		.nv.reservedSmem.offset0,@object
	.size		.nv.reservedSmem.offset0,0x4
